//
// Generated by NVIDIA NVVM Compiler
//
// Compiler Build ID: CL-36424714
// Cuda compilation tools, release 13.0, V13.0.88
// Based on NVVM 20.0.0
//

.version 9.0
.target sm_100
.address_size 64

	// .globl	_Z10ReduceRalfPxS_ii
.extern .func  (.param .b32 func_retval0) vprintf
(
	.param .b64 vprintf_param_0,
	.param .b64 vprintf_param_1
)
;
// _ZZ10ReduceRalfPxS_iiE2sm has been demoted
.global .align 1 .b8 $str[11] = {112, 114, 101, 116, 116, 121, 32, 98, 97, 100};
.global .align 1 .b8 $str$1[17] = {49, 48, 50, 51, 32, 114, 101, 115, 117, 108, 116, 32, 61, 32, 37, 102};

.visible .entry _Z10ReduceRalfPxS_ii(
	.param .u64 .ptr .align 1 _Z10ReduceRalfPxS_ii_param_0,
	.param .u64 .ptr .align 1 _Z10ReduceRalfPxS_ii_param_1,
	.param .u32 _Z10ReduceRalfPxS_ii_param_2,
	.param .u32 _Z10ReduceRalfPxS_ii_param_3
)
{
	.reg .pred 	%p<7>;
	.reg .b32 	%r<18>;
	.reg .b64 	%rd<23>;
	// demoted variable
	.shared .align 8 .b8 _ZZ10ReduceRalfPxS_iiE2sm[8192];
	ld.param.u64 	%rd8, [_Z10ReduceRalfPxS_ii_param_0];
	ld.param.u64 	%rd6, [_Z10ReduceRalfPxS_ii_param_1];
	ld.param.u32 	%r9, [_Z10ReduceRalfPxS_ii_param_2];
	ld.param.u32 	%r10, [_Z10ReduceRalfPxS_ii_param_3];
	cvta.to.global.u64 	%rd1, %rd8;
	mov.u32 	%r1, %tid.x;
	mov.u32 	%r2, %ctaid.x;
	mov.u32 	%r17, %ntid.x;
	mad.lo.s32 	%r11, %r2, %r17, %r1;
	add.s32 	%r4, %r11, %r10;
	setp.ge.s32 	%p1, %r4, %r9;
	mov.b64 	%rd22, 0;
	@%p1 bra 	$L__BB0_2;
	mul.wide.s32 	%rd9, %r4, 8;
	add.s64 	%rd10, %rd1, %rd9;
	ld.global.u64 	%rd22, [%rd10];
$L__BB0_2:
	mov.u32 	%r12, %nctaid.x;
	mad.lo.s32 	%r5, %r17, %r12, %r4;
	setp.ge.u32 	%p2, %r5, %r9;
	@%p2 bra 	$L__BB0_4;
	mul.wide.u32 	%rd11, %r5, 8;
	add.s64 	%rd12, %rd1, %rd11;
	ld.global.u64 	%rd13, [%rd12];
	add.s64 	%rd22, %rd13, %rd22;
$L__BB0_4:
	shl.b32 	%r13, %r1, 3;
	mov.u32 	%r14, _ZZ10ReduceRalfPxS_iiE2sm;
	add.s32 	%r6, %r14, %r13;
	st.shared.u64 	[%r6], %rd22;
	setp.lt.u32 	%p3, %r17, 2;
	@%p3 bra 	$L__BB0_8;
$L__BB0_5:
	shr.u32 	%r8, %r17, 1;
	bar.sync 	0;
	setp.ge.u32 	%p4, %r1, %r8;
	@%p4 bra 	$L__BB0_7;
	ld.shared.u64 	%rd14, [%r6];
	shl.b32 	%r15, %r8, 3;
	add.s32 	%r16, %r6, %r15;
	ld.shared.u64 	%rd15, [%r16];
	add.s64 	%rd16, %rd15, %rd14;
	st.shared.u64 	[%r6], %rd16;
$L__BB0_7:
	setp.gt.u32 	%p5, %r17, 3;
	mov.u32 	%r17, %r8;
	@%p5 bra 	$L__BB0_5;
$L__BB0_8:
	setp.ne.s32 	%p6, %r1, 0;
	@%p6 bra 	$L__BB0_10;
	ld.shared.u64 	%rd17, [_ZZ10ReduceRalfPxS_iiE2sm];
	cvta.to.global.u64 	%rd18, %rd6;
	mul.wide.u32 	%rd19, %r2, 8;
	add.s64 	%rd20, %rd18, %rd19;
	st.global.u64 	[%rd20], %rd17;
$L__BB0_10:
	ret;

}
	// .globl	_Z8MyReducePxS_ii
.visible .entry _Z8MyReducePxS_ii(
	.param .u64 .ptr .align 1 _Z8MyReducePxS_ii_param_0,
	.param .u64 .ptr .align 1 _Z8MyReducePxS_ii_param_1,
	.param .u32 _Z8MyReducePxS_ii_param_2,
	.param .u32 _Z8MyReducePxS_ii_param_3
)
{
	.local .align 8 .b8 	__local_depot1[8];
	.reg .b64 	%SP;
	.reg .b64 	%SPL;
	.reg .pred 	%p<26>;
	.reg .b32 	%r<43>;
	.reg .b64 	%rd<142>;

	mov.u64 	%SPL, __local_depot1;
	cvta.local.u64 	%SP, %SPL;
	ld.param.u64 	%rd50, [_Z8MyReducePxS_ii_param_0];
	ld.param.u64 	%rd48, [_Z8MyReducePxS_ii_param_1];
	ld.param.u32 	%r1, [_Z8MyReducePxS_ii_param_2];
	ld.param.u32 	%r2, [_Z8MyReducePxS_ii_param_3];
	cvta.to.global.u64 	%rd1, %rd50;
	mov.u32 	%r3, %tid.x;
	div.s32 	%r4, %r1, %r2;
	cvt.s64.s32 	%rd2, %r4;
	cvt.u64.u32 	%rd3, %r3;
	mul.lo.s64 	%rd4, %rd2, %rd3;
	setp.eq.s32 	%p1, %r4, 0;
	mov.b64 	%rd141, 0;
	@%p1 bra 	$L__BB1_42;
	cvt.u32.u64 	%r5, %rd2;
	cvt.s64.s32 	%rd5, %r1;
	setp.lt.u32 	%p2, %r5, 8;
	mov.b64 	%rd141, 0;
	mov.u64 	%rd137, %rd141;
	@%p2 bra 	$L__BB1_20;
	and.b64  	%rd137, %rd2, -8;
	add.s64 	%rd129, %rd4, 3;
	shl.b64 	%rd54, %rd4, 3;
	add.s64 	%rd55, %rd54, %rd1;
	add.s64 	%rd128, %rd55, 32;
	mov.b64 	%rd141, 0;
	mov.u64 	%rd130, %rd137;
$L__BB1_3:
	.pragma "nounroll";
	add.s64 	%rd56, %rd129, -3;
	setp.lt.u64 	%p3, %rd56, %rd5;
	@%p3 bra 	$L__BB1_5;
	mov.u64 	%rd57, $str;
	cvta.global.u64 	%rd58, %rd57;
	{ // callseq 0, 0
	.param .b64 param0;
	st.param.b64 	[param0], %rd58;
	.param .b64 param1;
	st.param.b64 	[param1], 0;
	.param .b32 retval0;
	call.uni (retval0), 
	vprintf, 
	(
	param0, 
	param1
	);
	ld.param.b32 	%r6, [retval0];
	} // callseq 0
$L__BB1_5:
	ld.global.u64 	%rd59, [%rd128+-32];
	add.s64 	%rd13, %rd59, %rd141;
	add.s64 	%rd60, %rd129, -2;
	setp.lt.u64 	%p4, %rd60, %rd5;
	@%p4 bra 	$L__BB1_7;
	mov.u64 	%rd61, $str;
	cvta.global.u64 	%rd62, %rd61;
	{ // callseq 1, 0
	.param .b64 param0;
	st.param.b64 	[param0], %rd62;
	.param .b64 param1;
	st.param.b64 	[param1], 0;
	.param .b32 retval0;
	call.uni (retval0), 
	vprintf, 
	(
	param0, 
	param1
	);
	ld.param.b32 	%r8, [retval0];
	} // callseq 1
$L__BB1_7:
	ld.global.u64 	%rd63, [%rd128+-24];
	add.s64 	%rd14, %rd63, %rd13;
	add.s64 	%rd64, %rd129, -1;
	setp.lt.u64 	%p5, %rd64, %rd5;
	@%p5 bra 	$L__BB1_9;
	mov.u64 	%rd65, $str;
	cvta.global.u64 	%rd66, %rd65;
	{ // callseq 2, 0
	.param .b64 param0;
	st.param.b64 	[param0], %rd66;
	.param .b64 param1;
	st.param.b64 	[param1], 0;
	.param .b32 retval0;
	call.uni (retval0), 
	vprintf, 
	(
	param0, 
	param1
	);
	ld.param.b32 	%r10, [retval0];
	} // callseq 2
$L__BB1_9:
	ld.global.u64 	%rd67, [%rd128+-16];
	add.s64 	%rd15, %rd67, %rd14;
	setp.lt.u64 	%p6, %rd129, %rd5;
	@%p6 bra 	$L__BB1_11;
	mov.u64 	%rd68, $str;
	cvta.global.u64 	%rd69, %rd68;
	{ // callseq 3, 0
	.param .b64 param0;
	st.param.b64 	[param0], %rd69;
	.param .b64 param1;
	st.param.b64 	[param1], 0;
	.param .b32 retval0;
	call.uni (retval0), 
	vprintf, 
	(
	param0, 
	param1
	);
	ld.param.b32 	%r12, [retval0];
	} // callseq 3
$L__BB1_11:
	ld.global.u64 	%rd70, [%rd128+-8];
	add.s64 	%rd16, %rd70, %rd15;
	add.s64 	%rd71, %rd129, 1;
	setp.lt.u64 	%p7, %rd71, %rd5;
	@%p7 bra 	$L__BB1_13;
	mov.u64 	%rd72, $str;
	cvta.global.u64 	%rd73, %rd72;
	{ // callseq 4, 0
	.param .b64 param0;
	st.param.b64 	[param0], %rd73;
	.param .b64 param1;
	st.param.b64 	[param1], 0;
	.param .b32 retval0;
	call.uni (retval0), 
	vprintf, 
	(
	param0, 
	param1
	);
	ld.param.b32 	%r14, [retval0];
	} // callseq 4
$L__BB1_13:
	ld.global.u64 	%rd74, [%rd128];
	add.s64 	%rd17, %rd74, %rd16;
	add.s64 	%rd75, %rd129, 2;
	setp.lt.u64 	%p8, %rd75, %rd5;
	@%p8 bra 	$L__BB1_15;
	mov.u64 	%rd76, $str;
	cvta.global.u64 	%rd77, %rd76;
	{ // callseq 5, 0
	.param .b64 param0;
	st.param.b64 	[param0], %rd77;
	.param .b64 param1;
	st.param.b64 	[param1], 0;
	.param .b32 retval0;
	call.uni (retval0), 
	vprintf, 
	(
	param0, 
	param1
	);
	ld.param.b32 	%r16, [retval0];
	} // callseq 5
$L__BB1_15:
	ld.global.u64 	%rd78, [%rd128+8];
	add.s64 	%rd18, %rd78, %rd17;
	add.s64 	%rd79, %rd129, 3;
	setp.lt.u64 	%p9, %rd79, %rd5;
	@%p9 bra 	$L__BB1_17;
	mov.u64 	%rd80, $str;
	cvta.global.u64 	%rd81, %rd80;
	{ // callseq 6, 0
	.param .b64 param0;
	st.param.b64 	[param0], %rd81;
	.param .b64 param1;
	st.param.b64 	[param1], 0;
	.param .b32 retval0;
	call.uni (retval0), 
	vprintf, 
	(
	param0, 
	param1
	);
	ld.param.b32 	%r18, [retval0];
	} // callseq 6
$L__BB1_17:
	ld.global.u64 	%rd82, [%rd128+16];
	add.s64 	%rd19, %rd82, %rd18;
	add.s64 	%rd83, %rd129, 4;
	setp.lt.u64 	%p10, %rd83, %rd5;
	@%p10 bra 	$L__BB1_19;
	mov.u64 	%rd84, $str;
	cvta.global.u64 	%rd85, %rd84;
	{ // callseq 7, 0
	.param .b64 param0;
	st.param.b64 	[param0], %rd85;
	.param .b64 param1;
	st.param.b64 	[param1], 0;
	.param .b32 retval0;
	call.uni (retval0), 
	vprintf, 
	(
	param0, 
	param1
	);
	ld.param.b32 	%r20, [retval0];
	} // callseq 7
$L__BB1_19:
	ld.global.u64 	%rd86, [%rd128+24];
	add.s64 	%rd141, %rd86, %rd19;
	add.s64 	%rd130, %rd130, -8;
	add.s64 	%rd129, %rd129, 8;
	add.s64 	%rd128, %rd128, 64;
	setp.ne.s64 	%p11, %rd130, 0;
	@%p11 bra 	$L__BB1_3;
$L__BB1_20:
	and.b32  	%r23, %r5, 7;
	setp.eq.s32 	%p12, %r23, 0;
	@%p12 bra 	$L__BB1_42;
	and.b64  	%rd88, %rd2, 7;
	add.s64 	%rd89, %rd88, -1;
	setp.lt.u64 	%p13, %rd89, 3;
	@%p13 bra 	$L__BB1_31;
	add.s64 	%rd27, %rd137, %rd4;
	setp.lt.u64 	%p14, %rd27, %rd5;
	@%p14 bra 	$L__BB1_24;
	mov.u64 	%rd90, $str;
	cvta.global.u64 	%rd91, %rd90;
	{ // callseq 8, 0
	.param .b64 param0;
	st.param.b64 	[param0], %rd91;
	.param .b64 param1;
	st.param.b64 	[param1], 0;
	.param .b32 retval0;
	call.uni (retval0), 
	vprintf, 
	(
	param0, 
	param1
	);
	ld.param.b32 	%r24, [retval0];
	} // callseq 8
$L__BB1_24:
	shl.b64 	%rd92, %rd27, 3;
	add.s64 	%rd28, %rd1, %rd92;
	ld.global.u64 	%rd93, [%rd28];
	add.s64 	%rd29, %rd93, %rd141;
	add.s64 	%rd94, %rd27, 1;
	setp.lt.u64 	%p15, %rd94, %rd5;
	@%p15 bra 	$L__BB1_26;
	mov.u64 	%rd95, $str;
	cvta.global.u64 	%rd96, %rd95;
	{ // callseq 9, 0
	.param .b64 param0;
	st.param.b64 	[param0], %rd96;
	.param .b64 param1;
	st.param.b64 	[param1], 0;
	.param .b32 retval0;
	call.uni (retval0), 
	vprintf, 
	(
	param0, 
	param1
	);
	ld.param.b32 	%r26, [retval0];
	} // callseq 9
$L__BB1_26:
	ld.global.u64 	%rd97, [%rd28+8];
	add.s64 	%rd30, %rd97, %rd29;
	add.s64 	%rd98, %rd27, 2;
	setp.lt.u64 	%p16, %rd98, %rd5;
	@%p16 bra 	$L__BB1_28;
	mov.u64 	%rd99, $str;
	cvta.global.u64 	%rd100, %rd99;
	{ // callseq 10, 0
	.param .b64 param0;
	st.param.b64 	[param0], %rd100;
	.param .b64 param1;
	st.param.b64 	[param1], 0;
	.param .b32 retval0;
	call.uni (retval0), 
	vprintf, 
	(
	param0, 
	param1
	);
	ld.param.b32 	%r28, [retval0];
	} // callseq 10
$L__BB1_28:
	ld.global.u64 	%rd101, [%rd28+16];
	add.s64 	%rd31, %rd101, %rd30;
	add.s64 	%rd102, %rd27, 3;
	setp.lt.u64 	%p17, %rd102, %rd5;
	@%p17 bra 	$L__BB1_30;
	mov.u64 	%rd103, $str;
	cvta.global.u64 	%rd104, %rd103;
	{ // callseq 11, 0
	.param .b64 param0;
	st.param.b64 	[param0], %rd104;
	.param .b64 param1;
	st.param.b64 	[param1], 0;
	.param .b32 retval0;
	call.uni (retval0), 
	vprintf, 
	(
	param0, 
	param1
	);
	ld.param.b32 	%r30, [retval0];
	} // callseq 11
$L__BB1_30:
	ld.global.u64 	%rd105, [%rd28+24];
	add.s64 	%rd141, %rd105, %rd31;
	add.s64 	%rd137, %rd137, 4;
$L__BB1_31:
	and.b32  	%r32, %r5, 3;
	setp.eq.s32 	%p18, %r32, 0;
	@%p18 bra 	$L__BB1_42;
	setp.eq.s32 	%p19, %r32, 1;
	@%p19 bra 	$L__BB1_38;
	add.s64 	%rd37, %rd137, %rd4;
	setp.lt.u64 	%p20, %rd37, %rd5;
	@%p20 bra 	$L__BB1_35;
	mov.u64 	%rd107, $str;
	cvta.global.u64 	%rd108, %rd107;
	{ // callseq 12, 0
	.param .b64 param0;
	st.param.b64 	[param0], %rd108;
	.param .b64 param1;
	st.param.b64 	[param1], 0;
	.param .b32 retval0;
	call.uni (retval0), 
	vprintf, 
	(
	param0, 
	param1
	);
	ld.param.b32 	%r34, [retval0];
	} // callseq 12
$L__BB1_35:
	shl.b64 	%rd109, %rd37, 3;
	add.s64 	%rd38, %rd1, %rd109;
	ld.global.u64 	%rd110, [%rd38];
	add.s64 	%rd39, %rd110, %rd141;
	add.s64 	%rd111, %rd37, 1;
	setp.lt.u64 	%p21, %rd111, %rd5;
	@%p21 bra 	$L__BB1_37;
	mov.u64 	%rd112, $str;
	cvta.global.u64 	%rd113, %rd112;
	{ // callseq 13, 0
	.param .b64 param0;
	st.param.b64 	[param0], %rd113;
	.param .b64 param1;
	st.param.b64 	[param1], 0;
	.param .b32 retval0;
	call.uni (retval0), 
	vprintf, 
	(
	param0, 
	param1
	);
	ld.param.b32 	%r36, [retval0];
	} // callseq 13
$L__BB1_37:
	ld.global.u64 	%rd114, [%rd38+8];
	add.s64 	%rd141, %rd114, %rd39;
	add.s64 	%rd137, %rd137, 2;
$L__BB1_38:
	and.b64  	%rd115, %rd2, 1;
	setp.eq.b64 	%p22, %rd115, 1;
	not.pred 	%p23, %p22;
	@%p23 bra 	$L__BB1_42;
	add.s64 	%rd45, %rd137, %rd4;
	setp.lt.u64 	%p24, %rd45, %rd5;
	@%p24 bra 	$L__BB1_41;
	mov.u64 	%rd116, $str;
	cvta.global.u64 	%rd117, %rd116;
	{ // callseq 14, 0
	.param .b64 param0;
	st.param.b64 	[param0], %rd117;
	.param .b64 param1;
	st.param.b64 	[param1], 0;
	.param .b32 retval0;
	call.uni (retval0), 
	vprintf, 
	(
	param0, 
	param1
	);
	ld.param.b32 	%r38, [retval0];
	} // callseq 14
$L__BB1_41:
	shl.b64 	%rd118, %rd45, 3;
	add.s64 	%rd119, %rd1, %rd118;
	ld.global.u64 	%rd120, [%rd119];
	add.s64 	%rd141, %rd120, %rd141;
$L__BB1_42:
	cvt.u32.u64 	%r40, %rd3;
	setp.ne.s32 	%p25, %r40, 1023;
	@%p25 bra 	$L__BB1_44;
	add.u64 	%rd121, %SP, 0;
	add.u64 	%rd122, %SPL, 0;
	st.local.u64 	[%rd122], %rd141;
	mov.u64 	%rd123, $str$1;
	cvta.global.u64 	%rd124, %rd123;
	{ // callseq 15, 0
	.param .b64 param0;
	st.param.b64 	[param0], %rd124;
	.param .b64 param1;
	st.param.b64 	[param1], %rd121;
	.param .b32 retval0;
	call.uni (retval0), 
	vprintf, 
	(
	param0, 
	param1
	);
	ld.param.b32 	%r41, [retval0];
	} // callseq 15
$L__BB1_44:
	cvta.to.global.u64 	%rd125, %rd48;
	shl.b64 	%rd126, %rd3, 3;
	add.s64 	%rd127, %rd125, %rd126;
	st.global.u64 	[%rd127], %rd141;
	ret;

}


// ===== COMPILED SASS (sm_100) =====

	.target	sm_100

	.elftype	@"ET_EXEC"


//--------------------- .note.nv.tkinfo           --------------------------
	.section	.note.nv.tkinfo,"",@"SHT_NOTE"
	.sectionflags	@"SHF_NOTE_NV_TKINFO"
	.tkinfo
        /*0018*/ 	.word	0x00000002
        /*0030*/ 	.string	""
        /*0030*/ 	.string	"ptxas"
        /*0030*/ 	.string	"Cuda compilation tools, release 13.0, V13.0.88"
        /*0030*/ 	.string	"Build cuda_13.0.r13.0/compiler.36424714_0"
        /*0030*/ 	.string	"-arch sm_100 -m 64 "



//--------------------- .note.nv.cuinfo           --------------------------
	.section	.note.nv.cuinfo,"",@"SHT_NOTE"
	.sectionflags	@"SHF_NOTE_NV_CUINFO"
        /*0018*/ 	.short	0x0002
        /*001a*/ 	.short	0x0064
        /*001c*/ 	.short	0x0082
	.zero		2


//--------------------- .nv.info                  --------------------------
	.section	.nv.info,"",@"SHT_CUDA_INFO"
	.align	4


	//----- nvinfo : EIATTR_REGCOUNT
	.align		4
        /*0000*/ 	.byte	0x04, 0x2f
        /*0002*/ 	.short	(.L_3 - .L_2)
	.align		4
.L_2:
        /*0004*/ 	.word	index@(_Z10ReduceRalfPxS_ii)
        /*0008*/ 	.word	0x00000010


	//----- nvinfo : EIATTR_FRAME_SIZE
	.align		4
.L_3:
        /*000c*/ 	.byte	0x04, 0x11
        /*000e*/ 	.short	(.L_5 - .L_4)
	.align		4
.L_4:
        /*0010*/ 	.word	index@(_Z10ReduceRalfPxS_ii)
        /*0014*/ 	.word	0x00000000


	//----- nvinfo : EIATTR_REGCOUNT
	.align		4
.L_5:
        /*0018*/ 	.byte	0x04, 0x2f
        /*001a*/ 	.short	(.L_7 - .L_6)
	.align		4
.L_6:
        /*001c*/ 	.word	index@(_Z8MyReducePxS_ii)
        /*0020*/ 	.word	0x00000028


	//----- nvinfo : EIATTR_FRAME_SIZE
	.align		4
.L_7:
        /*0024*/ 	.byte	0x04, 0x11
        /*0026*/ 	.short	(.L_9 - .L_8)
	.align		4
.L_8:
        /*0028*/ 	.word	index@(_Z8MyReducePxS_ii)
        /*002c*/ 	.word	0x00000008


	//----- nvinfo : EIATTR_MIN_STACK_SIZE
	.align		4
.L_9:
        /*0030*/ 	.byte	0x04, 0x12
        /*0032*/ 	.short	(.L_11 - .L_10)
	.align		4
.L_10:
        /*0034*/ 	.word	index@(_Z8MyReducePxS_ii)
        /*0038*/ 	.word	0x00000008


	//----- nvinfo : EIATTR_MIN_STACK_SIZE
	.align		4
.L_11:
        /*003c*/ 	.byte	0x04, 0x12
        /*003e*/ 	.short	(.L_13 - .L_12)
	.align		4
.L_12:
        /*0040*/ 	.word	index@(_Z10ReduceRalfPxS_ii)
        /*0044*/ 	.word	0x00000000
.L_13:


//--------------------- .nv.compat                --------------------------
	.section	.nv.compat,"",@"SHT_CUDA_COMPAT_INFO"
	.align	4
        /*0000*/ 	.byte	0x02, 0x09, 0x00, 0x00, 0x02, 0x02, 0x01, 0x00, 0x02, 0x05, 0x05, 0x00, 0x03, 0x07, 0x01, 0x01
        /*0010*/ 	.byte	0x02, 0x03, 0x00, 0x00, 0x02, 0x06, 0x01, 0x00, 0x04, 0x0b, 0x08, 0x00, 0x09, 0x00, 0x00, 0x00
        /*0020*/ 	.byte	0x00, 0x00, 0x00, 0x00


//--------------------- .nv.info._Z8MyReducePxS_ii --------------------------
	.section	.nv.info._Z8MyReducePxS_ii,"",@"SHT_CUDA_INFO"
	.sectionflags	@""
	.align	4


	//----- nvinfo : EIATTR_CUDA_API_VERSION
	.align		4
        /*0000*/ 	.byte	0x04, 0x37
        /*0002*/ 	.short	(.L_15 - .L_14)
.L_14:
        /*0004*/ 	.word	0x00000082


	//----- nvinfo : EIATTR_KPARAM_INFO
	.align		4
.L_15:
        /*0008*/ 	.byte	0x04, 0x17
        /*000a*/ 	.short	(.L_17 - .L_16)
.L_16:
        /*000c*/ 	.word	0x00000000
        /*0010*/ 	.short	0x0003
        /*0012*/ 	.short	0x0014
        /*0014*/ 	.byte	0x00, 0xf0, 0x11, 0x00


	//----- nvinfo : EIATTR_KPARAM_INFO
	.align		4
.L_17:
        /*0018*/ 	.byte	0x04, 0x17
        /*001a*/ 	.short	(.L_19 - .L_18)
.L_18:
        /*001c*/ 	.word	0x00000000
        /*0020*/ 	.short	0x0002
        /*0022*/ 	.short	0x0010
        /*0024*/ 	.byte	0x00, 0xf0, 0x11, 0x00


	//----- nvinfo : EIATTR_KPARAM_INFO
	.align		4
.L_19:
        /*0028*/ 	.byte	0x04, 0x17
        /*002a*/ 	.short	(.L_21 - .L_20)
.L_20:
        /*002c*/ 	.word	0x00000000
        /*0030*/ 	.short	0x0001
        /*0032*/ 	.short	0x0008
        /*0034*/ 	.byte	0x00, 0xf5, 0x21, 0x00


	//----- nvinfo : EIATTR_KPARAM_INFO
	.align		4
.L_21:
        /*0038*/ 	.byte	0x04, 0x17
        /*003a*/ 	.short	(.L_23 - .L_22)
.L_22:
        /*003c*/ 	.word	0x00000000
        /*0040*/ 	.short	0x0000
        /*0042*/ 	.short	0x0000
        /*0044*/ 	.byte	0x00, 0xf5, 0x21, 0x00


	//----- nvinfo : EIATTR_SPARSE_MMA_MASK
	.align		4
.L_23:
        /*0048*/ 	.byte	0x03, 0x50
        /*004a*/ 	.short	0x0000


	//----- nvinfo : EIATTR_MAXREG_COUNT
	.align		4
        /*004c*/ 	.byte	0x03, 0x1b
        /*004e*/ 	.short	0x00ff


	//----- nvinfo : EIATTR_EXTERNS
	.align		4
        /*0050*/ 	.byte	0x04, 0x0f
        /*0052*/ 	.short	(.L_25 - .L_24)


	//   ....[0]....
	.align		4
.L_24:
        /*0054*/ 	.word	index@(vprintf)


	//----- nvinfo : EIATTR_MERCURY_ISA_VERSION
	.align		4
.L_25:
        /*0058*/ 	.byte	0x03, 0x5f
        /*005a*/ 	.short	0x0101


	//----- nvinfo : EIATTR_VRC_CTA_INIT_COUNT
	.align		4
        /*005c*/ 	.byte	0x02, 0x4a
	.zero		1
	.zero		1


	//----- nvinfo : EIATTR_SYSCALL_OFFSETS
	.align		4
        /*0060*/ 	.byte	0x04, 0x46
        /*0062*/ 	.short	(.L_27 - .L_26)


	//   ....[0]....
.L_26:
        /*0064*/ 	.word	0x00000490


	//   ....[1]....
        /*0068*/ 	.word	0x00000590


	//   ....[2]....
        /*006c*/ 	.word	0x000006b0


	//   ....[3]....
        /*0070*/ 	.word	0x00000790


	//   ....[4]....
        /*0074*/ 	.word	0x000008b0


	//   ....[5]....
        /*0078*/ 	.word	0x000009b0


	//   ....[6]....
        /*007c*/ 	.word	0x00000ad0


	//   ....[7]....
        /*0080*/ 	.word	0x00000bd0


	//   ....[8]....
        /*0084*/ 	.word	0x00000e30


	//   ....[9]....
        /*0088*/ 	.word	0x00000f90


	//   ....[10]....
        /*008c*/ 	.word	0x000010a0


	//   ....[11]....
        /*0090*/ 	.word	0x000011d0


	//   ....[12]....
        /*0094*/ 	.word	0x00001370


	//   ....[13]....
        /*0098*/ 	.word	0x000014d0


	//   ....[14]....
        /*009c*/ 	.word	0x00001670


	//   ....[15]....
        /*00a0*/ 	.word	0x000017c0


	//----- nvinfo : EIATTR_EXIT_INSTR_OFFSETS
	.align		4
.L_27:
        /*00a4*/ 	.byte	0x04, 0x1c
        /*00a6*/ 	.short	(.L_29 - .L_28)


	//   ....[0]....
.L_28:
        /*00a8*/ 	.word	0x00001820


	//----- nvinfo : EIATTR_CRS_STACK_SIZE
	.align		4
.L_29:
        /*00ac*/ 	.byte	0x04, 0x1e
        /*00ae*/ 	.short	(.L_31 - .L_30)
.L_30:
        /*00b0*/ 	.word	0x00000000


	//----- nvinfo : EIATTR_CBANK_PARAM_SIZE
	.align		4
.L_31:
        /*00b4*/ 	.byte	0x03, 0x19
        /*00b6*/ 	.short	0x0018


	//----- nvinfo : EIATTR_PARAM_CBANK
	.align		4
        /*00b8*/ 	.byte	0x04, 0x0a
        /*00ba*/ 	.short	(.L_33 - .L_32)
	.align		4
.L_32:
        /*00bc*/ 	.word	index@(.nv.constant0._Z8MyReducePxS_ii)
        /*00c0*/ 	.short	0x0380
        /*00c2*/ 	.short	0x0018


	//----- nvinfo : EIATTR_SW_WAR
	.align		4
.L_33:
        /*00c4*/ 	.byte	0x04, 0x36
        /*00c6*/ 	.short	(.L_35 - .L_34)
.L_34:
        /*00c8*/ 	.word	0x00000008
.L_35:


//--------------------- .nv.info._Z10ReduceRalfPxS_ii --------------------------
	.section	.nv.info._Z10ReduceRalfPxS_ii,"",@"SHT_CUDA_INFO"
	.sectionflags	@""
	.align	4


	//----- nvinfo : EIATTR_CUDA_API_VERSION
	.align		4
        /*0000*/ 	.byte	0x04, 0x37
        /*0002*/ 	.short	(.L_37 - .L_36)
.L_36:
        /*0004*/ 	.word	0x00000082


	//----- nvinfo : EIATTR_KPARAM_INFO
	.align		4
.L_37:
        /*0008*/ 	.byte	0x04, 0x17
        /*000a*/ 	.short	(.L_39 - .L_38)
.L_38:
        /*000c*/ 	.word	0x00000000
        /*0010*/ 	.short	0x0003
        /*0012*/ 	.short	0x0014
        /*0014*/ 	.byte	0x00, 0xf0, 0x11, 0x00


	//----- nvinfo : EIATTR_KPARAM_INFO
	.align		4
.L_39:
        /*0018*/ 	.byte	0x04, 0x17
        /*001a*/ 	.short	(.L_41 - .L_40)
.L_40:
        /*001c*/ 	.word	0x00000000
        /*0020*/ 	.short	0x0002
        /*0022*/ 	.short	0x0010
        /*0024*/ 	.byte	0x00, 0xf0, 0x11, 0x00


	//----- nvinfo : EIATTR_KPARAM_INFO
	.align		4
.L_41:
        /*0028*/ 	.byte	0x04, 0x17
        /*002a*/ 	.short	(.L_43 - .L_42)
.L_42:
        /*002c*/ 	.word	0x00000000
        /*0030*/ 	.short	0x0001
        /*0032*/ 	.short	0x0008
        /*0034*/ 	.byte	0x00, 0xf5, 0x21, 0x00


	//----- nvinfo : EIATTR_KPARAM_INFO
	.align		4
.L_43:
        /*0038*/ 	.byte	0x04, 0x17
        /*003a*/ 	.short	(.L_45 - .L_44)
.L_44:
        /*003c*/ 	.word	0x00000000
        /*0040*/ 	.short	0x0000
        /*0042*/ 	.short	0x0000
        /*0044*/ 	.byte	0x00, 0xf5, 0x21, 0x00


	//----- nvinfo : EIATTR_SPARSE_MMA_MASK
	.align		4
.L_45:
        /*0048*/ 	.byte	0x03, 0x50
        /*004a*/ 	.short	0x0000


	//----- nvinfo : EIATTR_MAXREG_COUNT
	.align		4
        /*004c*/ 	.byte	0x03, 0x1b
        /*004e*/ 	.short	0x00ff


	//----- nvinfo : EIATTR_NUM_BARRIERS
	.align		4
        /*0050*/ 	.byte	0x02, 0x4c
        /*0052*/ 	.byte	0x01
	.zero		1


	//----- nvinfo : EIATTR_MERCURY_ISA_VERSION
	.align		4
        /*0054*/ 	.byte	0x03, 0x5f
        /*0056*/ 	.short	0x0101


	//----- nvinfo : EIATTR_VRC_CTA_INIT_COUNT
	.align		4
        /*0058*/ 	.byte	0x02, 0x4a
	.zero		1
	.zero		1


	//----- nvinfo : EIATTR_EXIT_INSTR_OFFSETS
	.align		4
        /*005c*/ 	.byte	0x04, 0x1c
        /*005e*/ 	.short	(.L_47 - .L_46)


	//   ....[0]....
.L_46:
        /*0060*/ 	.word	0x000002c0


	//   ....[1]....
        /*0064*/ 	.word	0x00000340


	//----- nvinfo : EIATTR_CBANK_PARAM_SIZE
	.align		4
.L_47:
        /*0068*/ 	.byte	0x03, 0x19
        /*006a*/ 	.short	0x0018


	//----- nvinfo : EIATTR_PARAM_CBANK
	.align		4
        /*006c*/ 	.byte	0x04, 0x0a
        /*006e*/ 	.short	(.L_49 - .L_48)
	.align		4
.L_48:
        /*0070*/ 	.word	index@(.nv.constant0._Z10ReduceRalfPxS_ii)
        /*0074*/ 	.short	0x0380
        /*0076*/ 	.short	0x0018


	//----- nvinfo : EIATTR_SW_WAR
	.align		4
.L_49:
        /*0078*/ 	.byte	0x04, 0x36
        /*007a*/ 	.short	(.L_51 - .L_50)
.L_50:
        /*007c*/ 	.word	0x00000008
.L_51:


//--------------------- .nv.callgraph             --------------------------
	.section	.nv.callgraph,"",@"SHT_CUDA_CALLGRAPH"
	.align	4
	.sectionentsize	8
	.align		4
        /*0000*/ 	.word	0x00000000
	.align		4
        /*0004*/ 	.word	0xffffffff
	.align		4
        /*0008*/ 	.word	index@(_Z8MyReducePxS_ii)
	.align		4
        /*000c*/ 	.word	index@(vprintf)
	.align		4
        /*0010*/ 	.word	0x00000000
	.align		4
        /*0014*/ 	.word	0xfffffffe
	.align		4
        /*0018*/ 	.word	0x00000000
	.align		4
        /*001c*/ 	.word	0xfffffffd
	.align		4
        /*0020*/ 	.word	0x00000000
	.align		4
        /*0024*/ 	.word	0xfffffffc


//--------------------- .nv.constant4             --------------------------
	.section	.nv.constant4,"a",@progbits
	.align	8
	.align		8
.nv.constant4:
        /*0000*/ 	.dword	vprintf
	.align		8
        /*0008*/ 	.dword	$str
	.align		8
        /*0010*/ 	.dword	$str$1


//--------------------- .text._Z8MyReducePxS_ii   --------------------------
	.section	.text._Z8MyReducePxS_ii,"ax",@progbits
	.align	128
        .global         _Z8MyReducePxS_ii
        .type           _Z8MyReducePxS_ii,@function
        .size           _Z8MyReducePxS_ii,(.L_x_41 - _Z8MyReducePxS_ii)
        .other          _Z8MyReducePxS_ii,@"STO_CUDA_ENTRY STV_DEFAULT"
_Z8MyReducePxS_ii:
.text._Z8MyReducePxS_ii:
[----:B------:R-:W0:Y:S08]  /*0000*/  LDC R1, c[0x0][0x37c] ;  /* 0x0000df00ff017b82 */ /* 0x000e300000000800 */
[----:B------:R-:W1:Y:S01]  /*0010*/  LDC.64 R4, c[0x0][0x390] ;  /* 0x0000e400ff047b82 */ /* 0x000e620000000a00 */
[----:B------:R-:W2:Y:S01]  /*0020*/  LDCU UR4, c[0x0][0x2f8] ;  /* 0x00005f00ff0477ac */ /* 0x000ea20008000800 */
[----:B------:R-:W3:Y:S01]  /*0030*/  S2R R33, SR_TID.X ;  /* 0x0000000000217919 */ /* 0x000ee20000002100 */
[----:B0-----:R-:W-:Y:S01]  /*0040*/  VIADD R1, R1, 0xfffffff8 ;  /* 0xfffffff801017836 */ /* 0x001fe20000000000 */
[----:B------:R-:W0:Y:S01]  /*0050*/  LDCU UR5, c[0x0][0x2fc] ;  /* 0x00005f80ff0577ac */ /* 0x000e220008000800 */
[----:B------:R-:W-:-:S02]  /*0060*/  IMAD.MOV.U32 R32, RZ, RZ, RZ ;  /* 0x000000ffff207224 */ /* 0x000fc400078e00ff */
[----:B------:R-:W-:Y:S01]  /*0070*/  IMAD.MOV.U32 R37, RZ, RZ, RZ ;  /* 0x000000ffff257224 */ /* 0x000fe200078e00ff */
[----:B------:R-:W4:Y:S01]  /*0080*/  LDCU.64 UR36, c[0x0][0x358] ;  /* 0x00006b00ff2477ac */ /* 0x000f220008000a00 */
[----:B-1----:R-:W-:-:S04]  /*0090*/  IABS R7, R5 ;  /* 0x0000000500077213 */ /* 0x002fc80000000000 */
[----:B------:R-:W1:Y:S08]  /*00a0*/  I2F.RP R0, R7 ;  /* 0x0000000700007306 */ /* 0x000e700000209400 */
[----:B-1----:R-:W1:Y:S02]  /*00b0*/  MUFU.RCP R0, R0 ;  /* 0x0000000000007308 */ /* 0x002e640000001000 */
[----:B-1----:R-:W-:-:S06]  /*00c0*/  VIADD R2, R0, 0xffffffe ;  /* 0x0ffffffe00027836 */ /* 0x002fcc0000000000 */
[----:B------:R1:W5:Y:S02]  /*00d0*/  F2I.FTZ.U32.TRUNC.NTZ R3, R2 ;  /* 0x0000000200037305 */ /* 0x000364000021f000 */
[----:B-1----:R-:W-:Y:S02]  /*00e0*/  IMAD.MOV.U32 R2, RZ, RZ, RZ ;  /* 0x000000ffff027224 */ /* 0x002fe400078e00ff */
[----:B-----5:R-:W-:-:S04]  /*00f0*/  IMAD.MOV R6, RZ, RZ, -R3 ;  /* 0x000000ffff067224 */ /* 0x020fc800078e0a03 */
[----:B------:R-:W-:Y:S01]  /*0100*/  IMAD R9, R6, R7, RZ ;  /* 0x0000000706097224 */ /* 0x000fe200078e02ff */
[----:B------:R-:W-:-:S03]  /*0110*/  IABS R6, R4 ;  /* 0x0000000400067213 */ /* 0x000fc60000000000 */
[----:B------:R-:W-:-:S06]  /*0120*/  IMAD.HI.U32 R3, R3, R9, R2 ;  /* 0x0000000903037227 */ /* 0x000fcc00078e0002 */
[----:B------:R-:W-:-:S04]  /*0130*/  IMAD.HI.U32 R30, R3, R6, RZ ;  /* 0x00000006031e7227 */ /* 0x000fc800078e00ff */
[----:B------:R-:W-:-:S04]  /*0140*/  IMAD.MOV R0, RZ, RZ, -R30 ;  /* 0x000000ffff007224 */ /* 0x000fc800078e0a1e */
[----:B------:R-:W-:-:S05]  /*0150*/  IMAD R0, R7, R0, R6 ;  /* 0x0000000007007224 */ /* 0x000fca00078e0206 */
[----:B------:R-:W-:-:S13]  /*0160*/  ISETP.GT.U32.AND P1, PT, R7, R0, PT ;  /* 0x000000000700720c */ /* 0x000fda0003f24070 */
[----:B------:R-:W-:Y:S02]  /*0170*/  @!P1 IMAD.IADD R0, R0, 0x1, -R7 ;  /* 0x0000000100009824 */ /* 0x000fe400078e0a07 */
[----:B------:R-:W-:Y:S01]  /*0180*/  @!P1 VIADD R30, R30, 0x1 ;  /* 0x000000011e1e9836 */ /* 0x000fe20000000000 */
[----:B------:R-:W-:Y:S02]  /*0190*/  ISETP.NE.AND P1, PT, R5, RZ, PT ;  /* 0x000000ff0500720c */ /* 0x000fe40003f25270 */
[----:B------:R-:W-:Y:S02]  /*01a0*/  ISETP.GE.U32.AND P0, PT, R0, R7, PT ;  /* 0x000000070000720c */ /* 0x000fe40003f06070 */
[----:B------:R-:W-:-:S04]  /*01b0*/  LOP3.LUT R0, R4, R5, RZ, 0x3c, !PT ;  /* 0x0000000504007212 */ /* 0x000fc800078e3cff */
[----:B------:R-:W-:-:S07]  /*01c0*/  ISETP.GE.AND P2, PT, R0, RZ, PT ;  /* 0x000000ff0000720c */ /* 0x000fce0003f46270 */
[----:B------:R-:W-:-:S06]  /*01d0*/  @P0 VIADD R30, R30, 0x1 ;  /* 0x000000011e1e0836 */ /* 0x000fcc0000000000 */
[----:B------:R-:W-:Y:S01]  /*01e0*/  @!P2 IMAD.MOV R30, RZ, RZ, -R30 ;  /* 0x000000ffff1ea224 */ /* 0x000fe200078e0a1e */
[----:B------:R-:W-:Y:S02]  /*01f0*/  @!P1 LOP3.LUT R30, RZ, R5, RZ, 0x33, !PT ;  /* 0x00000005ff1e9212 */ /* 0x000fe400078e33ff */
[----:B--2---:R-:W-:Y:S02]  /*0200*/  IADD3 R22, P1, PT, R1, UR4, RZ ;  /* 0x0000000401167c10 */ /* 0x004fe4000ff3e0ff */
[----:B------:R-:W-:-:S03]  /*0210*/  ISETP.NE.AND P0, PT, R30, RZ, PT ;  /* 0x000000ff1e00720c */ /* 0x000fc60003f05270 */
[----:B0-----:R-:W-:-:S10]  /*0220*/  IMAD.X R2, RZ, RZ, UR5, P1 ;  /* 0x00000005ff027e24 */ /* 0x001fd400088e06ff */
[----:B---34-:R-:W-:Y:S05]  /*0230*/  @!P0 BRA `(.L_x_0) ;  /* 0x00000014002c8947 */ /* 0x018fea0003800000 */
[C---:B------:R-:W-:Y:S01]  /*0240*/  ISETP.GE.U32.AND P0, PT, R30.reuse, 0x8, PT ;  /* 0x000000081e00780c */ /* 0x040fe20003f06070 */
[----:B------:R-:W-:Y:S01]  /*0250*/  IMAD.MOV.U32 R32, RZ, RZ, RZ ;  /* 0x000000ffff207224 */ /* 0x000fe200078e00ff */
[----:B------:R-:W-:Y:S01]  /*0260*/  SHF.R.S32.HI R25, RZ, 0x1f, R30 ;  /* 0x0000001fff197819 */ /* 0x000fe2000001141e */
[----:B------:R-:W-:Y:S01]  /*0270*/  IMAD.MOV.U32 R37, RZ, RZ, RZ ;  /* 0x000000ffff257224 */ /* 0x000fe200078e00ff */
[----:B------:R-:W-:Y:S01]  /*0280*/  SHF.R.S32.HI R31, RZ, 0x1f, R4 ;  /* 0x0000001fff1f7819 */ /* 0x000fe20000011404 */
[----:B------:R-:W-:Y:S01]  /*0290*/  IMAD.WIDE.U32 R4, R30, R33, RZ ;  /* 0x000000211e047225 */ /* 0x000fe200078e00ff */
[----:B------:R-:W-:-:S03]  /*02a0*/  CS2R R28, SRZ ;  /* 0x00000000001c7805 */ /* 0x000fc6000001ff00 */
[----:B------:R-:W-:-:S04]  /*02b0*/  IMAD R27, R25, R33, RZ ;  /* 0x00000021191b7224 */ /* 0x000fc800078e02ff */
[----:B------:R-:W-:Y:S01]  /*02c0*/  IMAD.IADD R27, R5, 0x1, R27 ;  /* 0x00000001051b7824 */ /* 0x000fe200078e021b */
[----:B------:R-:W-:Y:S06]  /*02d0*/  @!P0 BRA `(.L_x_1) ;  /* 0x0000000800788947 */ /* 0x000fec0003800000 */
[----:B------:R-:W0:Y:S01]  /*02e0*/  LDCU.64 UR4, c[0x0][0x380] ;  /* 0x00007000ff0477ac */ /* 0x000e220008000a00 */
[----:B------:R-:W-:Y:S01]  /*02f0*/  IADD3 R26, P0, PT, R4, 0x3, RZ ;  /* 0x00000003041a7810 */ /* 0x000fe20007f1e0ff */
[----:B------:R-:W-:Y:S01]  /*0300*/  BSSY.RECONVERGENT B7, `(.L_x_1) ;  /* 0x000009b000077945 */ /* 0x000fe20003800200 */
[----:B------:R-:W-:Y:S01]  /*0310*/  LOP3.LUT R29, R30, 0xfffffff8, RZ, 0xc0, !PT ;  /* 0xfffffff81e1d7812 */ /* 0x000fe200078ec0ff */
[----:B------:R-:W-:Y:S01]  /*0320*/  IMAD.MOV.U32 R28, RZ, RZ, R25 ;  /* 0x000000ffff1c7224 */ /* 0x000fe200078e0019 */
[----:B------:R-:W1:Y:S01]  /*0330*/  LDCU UR38, c[0x0][0x390] ;  /* 0x00007200ff2677ac */ /* 0x000e620008000800 */
[----:B------:R-:W-:Y:S02]  /*0340*/  IMAD.MOV.U32 R32, RZ, RZ, RZ ;  /* 0x000000ffff207224 */ /* 0x000fe400078e00ff */
[----:B------:R-:W-:Y:S02]  /*0350*/  IMAD.MOV.U32 R37, RZ, RZ, RZ ;  /* 0x000000ffff257224 */ /* 0x000fe400078e00ff */
[----:B------:R-:W-:-:S02]  /*0360*/  IMAD.X R24, RZ, RZ, R27, P0 ;  /* 0x000000ffff187224 */ /* 0x000fc400000e061b */
[----:B------:R-:W-:Y:S01]  /*0370*/  IMAD.MOV.U32 R23, RZ, RZ, R29 ;  /* 0x000000ffff177224 */ /* 0x000fe200078e001d */
[----:B0-----:R-:W-:-:S04]  /*0380*/  LEA R18, P1, R4, UR4, 0x3 ;  /* 0x0000000404127c11 */ /* 0x001fc8000f8218ff */
[----:B------:R-:W-:Y:S02]  /*0390*/  LEA.HI.X R4, R4, UR5, R27, 0x3, P1 ;  /* 0x0000000504047c11 */ /* 0x000fe400088f1c1b */
[----:B------:R-:W-:-:S05]  /*03a0*/  IADD3 R18, P1, PT, R18, 0x20, RZ ;  /* 0x0000002012127810 */ /* 0x000fca0007f3e0ff */
[----:B-1----:R-:W-:-:S08]  /*03b0*/  IMAD.X R19, RZ, RZ, R4, P1 ;  /* 0x000000ffff137224 */ /* 0x002fd000008e0604 */
.L_x_18:
[----:B------:R-:W-:Y:S01]  /*03c0*/  IADD3 R0, P1, PT, R26, -0x3, RZ ;  /* 0xfffffffd1a007810 */ /* 0x000fe20007f3e0ff */
[----:B------:R-:W-:Y:S03]  /*03d0*/  BSSY.RECONVERGENT B6, `(.L_x_2) ;  /* 0x000000d000067945 */ /* 0x000fe60003800200 */
[----:B------:R-:W-:Y:S02]  /*03e0*/  ISETP.GE.U32.AND P0, PT, R0, UR38, PT ;  /* 0x0000002600007c0c */ /* 0x000fe4000bf06070 */
[----:B------:R-:W-:-:S04]  /*03f0*/  IADD3.X R0, PT, PT, R24, -0x1, RZ, P1, !PT ;  /* 0xffffffff18007810 */ /* 0x000fc80000ffe4ff */
[----:B------:R-:W-:-:S13]  /*0400*/  ISETP.GE.U32.AND.EX P0, PT, R0, R31, PT, P0 ;  /* 0x0000001f0000720c */ /* 0x000fda0003f06100 */
[----:B------:R-:W-:Y:S05]  /*0410*/  @!P0 BRA `(.L_x_3) ;  /* 0x0000000000208947 */ /* 0x000fea0003800000 */
[----:B------:R-:W-:Y:S01]  /*0420*/  MOV R8, 0x0 ;  /* 0x0000000000087802 */ /* 0x000fe20000000f00 */
[----:B------:R-:W0:Y:S01]  /*0430*/  LDCU.64 UR4, c[0x4][0x8] ;  /* 0x01000100ff0477ac */ /* 0x000e220008000a00 */
[----:B------:R-:W-:-:S04]  /*0440*/  CS2R R6, SRZ ;  /* 0x0000000000067805 */ /* 0x000fc8000001ff00 */
[----:B------:R-:W1:Y:S01]  /*0450*/  LDC.64 R8, c[0x4][R8] ;  /* 0x0100000008087b82 */ /* 0x000e620000000a00 */
[----:B0-----:R-:W-:Y:S02]  /*0460*/  IMAD.U32 R4, RZ, RZ, UR4 ;  /* 0x00000004ff047e24 */ /* 0x001fe4000f8e00ff */
[----:B------:R-:W-:-:S07]  /*0470*/  IMAD.U32 R5, RZ, RZ, UR5 ;  /* 0x00000005ff057e24 */ /* 0x000fce000f8e00ff */
[----:B------:R-:W-:-:S07]  /*0480*/  LEPC R20, `(.L_x_3) ;  /* 0x000000001014794e */ /* 0x000fce0000000000 */
[----:B-1----:R-:W-:Y:S05]  /*0490*/  CALL.ABS.NOINC R8 ;  /* 0x0000000008007343 */ /* 0x002fea0003c00000 */
.L_x_3:
[----:B------:R-:W-:Y:S05]  /*04a0*/  BSYNC.RECONVERGENT B6 ;  /* 0x0000000000067941 */ /* 0x000fea0003800200 */
.L_x_2:
[----:B------:R0:W5:Y:S01]  /*04b0*/  LDG.E.64 R16, desc[UR36][R18.64+-0x20] ;  /* 0xffffe02412107981 */ /* 0x000162000c1e1b00 */
[----:B------:R-:W-:Y:S01]  /*04c0*/  IADD3 R0, P1, PT, R26, -0x2, RZ ;  /* 0xfffffffe1a007810 */ /* 0x000fe20007f3e0ff */
[----:B------:R-:W-:Y:S03]  /*04d0*/  BSSY.RECONVERGENT B6, `(.L_x_4) ;  /* 0x000000d000067945 */ /* 0x000fe60003800200 */
[----:B------:R-:W-:Y:S02]  /*04e0*/  ISETP.GE.U32.AND P0, PT, R0, UR38, PT ;  /* 0x0000002600007c0c */ /* 0x000fe4000bf06070 */
[----:B------:R-:W-:-:S04]  /*04f0*/  IADD3.X R0, PT, PT, R24, -0x1, RZ, P1, !PT ;  /* 0xffffffff18007810 */ /* 0x000fc80000ffe4ff */
[----:B------:R-:W-:-:S13]  /*0500*/  ISETP.GE.U32.AND.EX P0, PT, R0, R31, PT, P0 ;  /* 0x0000001f0000720c */ /* 0x000fda0003f06100 */
[----:B0-----:R-:W-:Y:S05]  /*0510*/  @!P0 BRA `(.L_x_5) ;  /* 0x0000000000208947 */ /* 0x001fea0003800000 */
[----:B------:R-:W-:Y:S01]  /*0520*/  MOV R8, 0x0 ;  /* 0x0000000000087802 */ /* 0x000fe20000000f00 */
[----:B------:R-:W0:Y:S01]  /*0530*/  LDCU.64 UR4, c[0x4][0x8] ;  /* 0x01000100ff0477ac */ /* 0x000e220008000a00 */
[----:B------:R-:W-:-:S04]  /*0540*/  CS2R R6, SRZ ;  /* 0x0000000000067805 */ /* 0x000fc8000001ff00 */
[----:B------:R-:W1:Y:S01]  /*0550*/  LDC.64 R8, c[0x4][R8] ;  /* 0x0100000008087b82 */ /* 0x000e620000000a00 */
[----:B0-----:R-:W-:Y:S02]  /*0560*/  IMAD.U32 R4, RZ, RZ, UR4 ;  /* 0x00000004ff047e24 */ /* 0x001fe4000f8e00ff */
[----:B------:R-:W-:-:S07]  /*0570*/  IMAD.U32 R5, RZ, RZ, UR5 ;  /* 0x00000005ff057e24 */ /* 0x000fce000f8e00ff */
[----:B------:R-:W-:-:S07]  /*0580*/  LEPC R20, `(.L_x_5) ;  /* 0x000000001014794e */ /* 0x000fce0000000000 */
[----:B-1---5:R-:W-:Y:S05]  /*0590*/  CALL.ABS.NOINC R8 ;  /* 0x0000000008007343 */ /* 0x022fea0003c00000 */
.L_x_5:
[----:B------:R-:W-:Y:S05]  /*05a0*/  BSYNC.RECONVERGENT B6 ;  /* 0x0000000000067941 */ /* 0x000fea0003800200 */
.L_x_4:
[----:B------:R-:W2:Y:S01]  /*05b0*/  LDG.E.64 R4, desc[UR36][R18.64+-0x18] ;  /* 0xffffe82412047981 */ /* 0x000ea2000c1e1b00 */
[----:B------:R-:W-:Y:S01]  /*05c0*/  IADD3 R0, P1, PT, R26, -0x1, RZ ;  /* 0xffffffff1a007810 */ /* 0x000fe20007f3e0ff */
[----:B------:R-:W-:Y:S03]  /*05d0*/  BSSY.RECONVERGENT B6, `(.L_x_6) ;  /* 0x000000f000067945 */ /* 0x000fe60003800200 */
[----:B------:R-:W-:Y:S02]  /*05e0*/  ISETP.GE.U32.AND P0, PT, R0, UR38, PT ;  /* 0x0000002600007c0c */ /* 0x000fe4000bf06070 */
[----:B------:R-:W-:-:S04]  /*05f0*/  IADD3.X R0, PT, PT, R24, -0x1, RZ, P1, !PT ;  /* 0xffffffff18007810 */ /* 0x000fc80000ffe4ff */
[----:B------:R-:W-:Y:S02]  /*0600*/  ISETP.GE.U32.AND.EX P0, PT, R0, R31, PT, P0 ;  /* 0x0000001f0000720c */ /* 0x000fe40003f06100 */
[----:B--2--5:R-:W-:-:S04]  /*0610*/  IADD3 R35, P1, P2, R4, R16, R32 ;  /* 0x0000001004237210 */ /* 0x024fc80007a3e020 */
[----:B------:R-:W-:-:S07]  /*0620*/  IADD3.X R37, PT, PT, R5, R17, R37, P1, P2 ;  /* 0x0000001105257210 */ /* 0x000fce0000fe4425 */
        /* <DEDUP_REMOVED lines=9> */
.L_x_7:
[----:B------:R-:W-:Y:S05]  /*06c0*/  BSYNC.RECONVERGENT B6 ;  /* 0x0000000000067941 */ /* 0x000fea0003800200 */
.L_x_6:
[----:B------:R0:W5:Y:S01]  /*06d0*/  LDG.E.64 R16, desc[UR36][R18.64+-0x10] ;  /* 0xfffff02412107981 */ /* 0x000162000c1e1b00 */
[----:B------:R-:W-:Y:S01]  /*06e0*/  ISETP.GE.U32.AND P0, PT, R26, UR38, PT ;  /* 0x000000261a007c0c */ /* 0x000fe2000bf06070 */
[----:B------:R-:W-:Y:S03]  /*06f0*/  BSSY.RECONVERGENT B6, `(.L_x_8) ;  /* 0x000000b000067945 */ /* 0x000fe60003800200 */
        /* <DEDUP_REMOVED lines=10> */
.L_x_9:
[----:B------:R-:W-:Y:S05]  /*07a0*/  BSYNC.RECONVERGENT B6 ;  /* 0x0000000000067941 */ /* 0x000fea0003800200 */
.L_x_8:
[----:B------:R-:W2:Y:S01]  /*07b0*/  LDG.E.64 R4, desc[UR36][R18.64+-0x8] ;  /* 0xfffff82412047981 */ /* 0x000ea2000c1e1b00 */
[----:B------:R-:W-:Y:S01]  /*07c0*/  IADD3 R0, P1, PT, R26, 0x1, RZ ;  /* 0x000000011a007810 */ /* 0x000fe20007f3e0ff */
[----:B------:R-:W-:Y:S03]  /*07d0*/  BSSY.RECONVERGENT B6, `(.L_x_10) ;  /* 0x000000f000067945 */ /* 0x000fe60003800200 */
[----:B------:R-:W-:Y:S01]  /*07e0*/  ISETP.GE.U32.AND P0, PT, R0, UR38, PT ;  /* 0x0000002600007c0c */ /* 0x000fe2000bf06070 */
[----:B------:R-:W-:-:S05]  /*07f0*/  IMAD.X R0, RZ, RZ, R24, P1 ;  /* 0x000000ffff007224 */ /* 0x000fca00008e0618 */
        /* <DEDUP_REMOVED lines=12> */
.L_x_11:
[----:B------:R-:W-:Y:S05]  /*08c0*/  BSYNC.RECONVERGENT B6 ;  /* 0x0000000000067941 */ /* 0x000fea0003800200 */
.L_x_10:
[----:B------:R0:W5:Y:S01]  /*08d0*/  LDG.E.64 R16, desc[UR36][R18.64] ;  /* 0x0000002412107981 */ /* 0x000162000c1e1b00 */
[----:B------:R-:W-:Y:S01]  /*08e0*/  IADD3 R0, P1, PT, R26, 0x2, RZ ;  /* 0x000000021a007810 */ /* 0x000fe20007f3e0ff */
[----:B------:R-:W-:Y:S03]  /*08f0*/  BSSY.RECONVERGENT B6, `(.L_x_12) ;  /* 0x000000d000067945 */ /* 0x000fe60003800200 */
[----:B------:R-:W-:Y:S01]  /*0900*/  ISETP.GE.U32.AND P0, PT, R0, UR38, PT ;  /* 0x0000002600007c0c */ /* 0x000fe2000bf06070 */
[----:B------:R-:W-:-:S05]  /*0910*/  IMAD.X R0, RZ, RZ, R24, P1 ;  /* 0x000000ffff007224 */ /* 0x000fca00008e0618 */
        /* <DEDUP_REMOVED lines=10> */
.L_x_13:
[----:B------:R-:W-:Y:S05]  /*09c0*/  BSYNC.RECONVERGENT B6 ;  /* 0x0000000000067941 */ /* 0x000fea0003800200 */
.L_x_12:
        /* <DEDUP_REMOVED lines=17> */
.L_x_15:
[----:B------:R-:W-:Y:S05]  /*0ae0*/  BSYNC.RECONVERGENT B6 ;  /* 0x0000000000067941 */ /* 0x000fea0003800200 */
.L_x_14:
        /* <DEDUP_REMOVED lines=15> */
.L_x_17:
[----:B------:R-:W-:Y:S05]  /*0be0*/  BSYNC.RECONVERGENT B6 ;  /* 0x0000000000067941 */ /* 0x000fea0003800200 */
.L_x_16:
[----:B------:R0:W2:Y:S01]  /*0bf0*/  LDG.E.64 R4, desc[UR36][R18.64+0x18] ;  /* 0x0000182412047981 */ /* 0x0000a2000c1e1b00 */
[----:B------:R-:W-:Y:S02]  /*0c00*/  IADD3 R23, P0, PT, R23, -0x8, RZ ;  /* 0xfffffff817177810 */ /* 0x000fe40007f1e0ff */
[----:B------:R-:W-:Y:S02]  /*0c10*/  IADD3 R26, P1, PT, R26, 0x8, RZ ;  /* 0x000000081a1a7810 */ /* 0x000fe40007f3e0ff */
[----:B------:R-:W-:Y:S02]  /*0c20*/  IADD3.X R25, PT, PT, R25, -0x1, RZ, P0, !PT ;  /* 0xffffffff19197810 */ /* 0x000fe400007fe4ff */
[----:B------:R-:W-:Y:S01]  /*0c30*/  ISETP.NE.U32.AND P0, PT, R23, RZ, PT ;  /* 0x000000ff1700720c */ /* 0x000fe20003f05070 */
[----:B------:R-:W-:Y:S01]  /*0c40*/  IMAD.X R24, RZ, RZ, R24, P1 ;  /* 0x000000ffff187224 */ /* 0x000fe200008e0618 */
[----:B0-----:R-:W-:Y:S02]  /*0c50*/  IADD3 R18, P2, PT, R18, 0x40, RZ ;  /* 0x0000004012127810 */ /* 0x001fe40007f5e0ff */
[----:B------:R-:W-:-:S03]  /*0c60*/  ISETP.NE.AND.EX P0, PT, R25, RZ, PT, P0 ;  /* 0x000000ff1900720c */ /* 0x000fc60003f05300 */
[----:B------:R-:W-:Y:S01]  /*0c70*/  IMAD.X R19, RZ, RZ, R19, P2 ;  /* 0x000000ffff137224 */ /* 0x000fe200010e0613 */
[----:B--2--5:R-:W-:-:S04]  /*0c80*/  IADD3 R32, P3, P4, R4, R16, R35 ;  /* 0x0000001004207210 */ /* 0x024fc80007c7e023 */
[----:B------:R-:W-:-:S05]  /*0c90*/  IADD3.X R37, PT, PT, R5, R17, R37, P3, P4 ;  /* 0x0000001105257210 */ /* 0x000fca0001fe8425 */
[----:B------:R-:W-:Y:S05]  /*0ca0*/  @P0 BRA `(.L_x_18) ;  /* 0xfffffff400c40947 */ /* 0x000fea000383ffff */
[----:B------:R-:W-:Y:S05]  /*0cb0*/  BSYNC.RECONVERGENT B7 ;  /* 0x0000000000077941 */ /* 0x000fea0003800200 */
.L_x_1:
[----:B------:R-:W-:-:S13]  /*0cc0*/  LOP3.LUT P0, RZ, R30, 0x7, RZ, 0xc0, !PT ;  /* 0x000000071eff7812 */ /* 0x000fda000780c0ff */
[----:B------:R-:W-:Y:S05]  /*0cd0*/  @!P0 BRA `(.L_x_0) ;  /* 0x0000000800848947 */ /* 0x000fea0003800000 */
[----:B------:R-:W-:-:S04]  /*0ce0*/  LOP3.LUT R0, R30, 0x7, RZ, 0xc0, !PT ;  /* 0x000000071e007812 */ /* 0x000fc800078ec0ff */
[----:B------:R-:W-:-:S04]  /*0cf0*/  IADD3 R0, P1, PT, R0, -0x1, RZ ;  /* 0xffffffff00007810 */ /* 0x000fc80007f3e0ff */
[----:B------:R-:W-:Y:S01]  /*0d00*/  ISETP.GE.U32.AND P0, PT, R0, 0x3, PT ;  /* 0x000000030000780c */ /* 0x000fe20003f06070 */
[----:B------:R-:W-:-:S05]  /*0d10*/  IMAD.X R0, RZ, RZ, -0x1, P1 ;  /* 0xffffffffff007424 */ /* 0x000fca00008e06ff */
[----:B------:R-:W-:-:S13]  /*0d20*/  ISETP.GE.U32.AND.EX P0, PT, R0, RZ, PT, P0 ;  /* 0x000000ff0000720c */ /* 0x000fda0003f06100 */
[----:B------:R-:W-:Y:S05]  /*0d30*/  @!P0 BRA `(.L_x_19) ;  /* 0x0000000400408947 */ /* 0x000fea0003800000 */
[----:B------:R-:W0:Y:S01]  /*0d40*/  LDCU UR4, c[0x0][0x390] ;  /* 0x00007200ff0477ac */ /* 0x000e220008000800 */
[----:B------:R-:W-:Y:S01]  /*0d50*/  IMAD R0, R30, R33, RZ ;  /* 0x000000211e007224 */ /* 0x000fe200078e02ff */
[----:B------:R-:W-:Y:S04]  /*0d60*/  BSSY.RECONVERGENT B6, `(.L_x_20) ;  /* 0x000000e000067945 */ /* 0x000fe80003800200 */
[----:B------:R-:W-:-:S05]  /*0d70*/  IADD3 R23, P1, PT, R29, R0, RZ ;  /* 0x000000001d177210 */ /* 0x000fca0007f3e0ff */
[----:B------:R-:W-:Y:S01]  /*0d80*/  IMAD.X R24, R28, 0x1, R27, P1 ;  /* 0x000000011c187824 */ /* 0x000fe200008e061b */
[----:B0-----:R-:W-:-:S04]  /*0d90*/  ISETP.GE.U32.AND P0, PT, R23, UR4, PT ;  /* 0x0000000417007c0c */ /* 0x001fc8000bf06070 */
        /* <DEDUP_REMOVED lines=10> */
.L_x_21:
[----:B------:R-:W-:Y:S05]  /*0e40*/  BSYNC.RECONVERGENT B6 ;  /* 0x0000000000067941 */ /* 0x000fea0003800200 */
.L_x_20:
[----:B------:R-:W0:Y:S02]  /*0e50*/  LDCU.64 UR4, c[0x0][0x380] ;  /* 0x00007000ff0477ac */ /* 0x000e240008000a00 */
[C---:B0-----:R-:W-:Y:S01]  /*0e60*/  LEA R16, P0, R23.reuse, UR4, 0x3 ;  /* 0x0000000417107c11 */ /* 0x041fe2000f8018ff */
[----:B------:R-:W0:Y:S03]  /*0e70*/  LDCU UR4, c[0x0][0x390] ;  /* 0x00007200ff0477ac */ /* 0x000e260008000800 */
[----:B------:R-:W-:-:S05]  /*0e80*/  LEA.HI.X R17, R23, UR5, R24, 0x3, P0 ;  /* 0x0000000517117c11 */ /* 0x000fca00080f1c18 */
[----:B------:R-:W2:Y:S01]  /*0e90*/  LDG.E.64 R4, desc[UR36][R16.64] ;  /* 0x0000002410047981 */ /* 0x000ea2000c1e1b00 */
[----:B------:R-:W-:Y:S01]  /*0ea0*/  IADD3 R0, P1, PT, R23, 0x1, RZ ;  /* 0x0000000117007810 */ /* 0x000fe20007f3e0ff */
[----:B------:R-:W-:Y:S03]  /*0eb0*/  BSSY.RECONVERGENT B6, `(.L_x_22) ;  /* 0x000000f000067945 */ /* 0x000fe60003800200 */
[----:B0-----:R-:W-:Y:S01]  /*0ec0*/  ISETP.GE.U32.AND P0, PT, R0, UR4, PT ;  /* 0x0000000400007c0c */ /* 0x001fe2000bf06070 */
[----:B------:R-:W-:-:S05]  /*0ed0*/  IMAD.X R0, RZ, RZ, R24, P1 ;  /* 0x000000ffff007224 */ /* 0x000fca00008e0618 */
[----:B------:R-:W-:Y:S02]  /*0ee0*/  ISETP.GE.U32.AND.EX P0, PT, R0, R31, PT, P0 ;  /* 0x0000001f0000720c */ /* 0x000fe40003f06100 */
[----:B--2---:R-:W-:-:S05]  /*0ef0*/  IADD3 R25, P1, PT, R4, R32, RZ ;  /* 0x0000002004197210 */ /* 0x004fca0007f3e0ff */
[----:B------:R-:W-:-:S06]  /*0f00*/  IMAD.X R37, R5, 0x1, R37, P1 ;  /* 0x0000000105257824 */ /* 0x000fcc00008e0625 */
        /* <DEDUP_REMOVED lines=9> */
.L_x_23:
[----:B------:R-:W-:Y:S05]  /*0fa0*/  BSYNC.RECONVERGENT B6 ;  /* 0x0000000000067941 */ /* 0x000fea0003800200 */
.L_x_22:
[----:B------:R0:W5:Y:S01]  /*0fb0*/  LDG.E.64 R18, desc[UR36][R16.64+0x8] ;  /* 0x0000082410127981 */ /* 0x000162000c1e1b00 */
[----:B------:R-:W1:Y:S01]  /*0fc0*/  LDCU UR4, c[0x0][0x390] ;  /* 0x00007200ff0477ac */ /* 0x000e620008000800 */
[----:B------:R-:W-:Y:S01]  /*0fd0*/  IADD3 R0, P1, PT, R23, 0x2, RZ ;  /* 0x0000000217007810 */ /* 0x000fe20007f3e0ff */
[----:B------:R-:W-:Y:S03]  /*0fe0*/  BSSY.RECONVERGENT B6, `(.L_x_24) ;  /* 0x000000d000067945 */ /* 0x000fe60003800200 */
[----:B-1----:R-:W-:Y:S01]  /*0ff0*/  ISETP.GE.U32.AND P0, PT, R0, UR4, PT ;  /* 0x0000000400007c0c */ /* 0x002fe2000bf06070 */
        /* <DEDUP_REMOVED lines=11> */
.L_x_25:
[----:B------:R-:W-:Y:S05]  /*10b0*/  BSYNC.RECONVERGENT B6 ;  /* 0x0000000000067941 */ /* 0x000fea0003800200 */
.L_x_24:
[----:B------:R-:W2:Y:S01]  /*10c0*/  LDG.E.64 R4, desc[UR36][R16.64+0x10] ;  /* 0x0000102410047981 */ /* 0x000ea2000c1e1b00 */
[----:B------:R-:W0:Y:S01]  /*10d0*/  LDCU UR4, c[0x0][0x390] ;  /* 0x00007200ff0477ac */ /* 0x000e220008000800 */
[----:B------:R-:W-:Y:S01]  /*10e0*/  IADD3 R23, P1, PT, R23, 0x3, RZ ;  /* 0x0000000317177810 */ /* 0x000fe20007f3e0ff */
[----:B------:R-:W-:Y:S04]  /*10f0*/  BSSY.RECONVERGENT B6, `(.L_x_26) ;  /* 0x000000f000067945 */ /* 0x000fe80003800200 */
[----:B------:R-:W-:Y:S01]  /*1100*/  IMAD.X R24, RZ, RZ, R24, P1 ;  /* 0x000000ffff187224 */ /* 0x000fe200008e0618 */
[----:B0-----:R-:W-:-:S04]  /*1110*/  ISETP.GE.U32.AND P0, PT, R23, UR4, PT ;  /* 0x0000000417007c0c */ /* 0x001fc8000bf06070 */
        /* <DEDUP_REMOVED lines=12> */
.L_x_27:
[----:B------:R-:W-:Y:S05]  /*11e0*/  BSYNC.RECONVERGENT B6 ;  /* 0x0000000000067941 */ /* 0x000fea0003800200 */
.L_x_26:
[----:B------:R-:W2:Y:S01]  /*11f0*/  LDG.E.64 R16, desc[UR36][R16.64+0x18] ;  /* 0x0000182410107981 */ /* 0x000ea2000c1e1b00 */
[----:B------:R-:W-:-:S05]  /*1200*/  IADD3 R29, P1, PT, R29, 0x4, RZ ;  /* 0x000000041d1d7810 */ /* 0x000fca0007f3e0ff */
[----:B------:R-:W-:Y:S01]  /*1210*/  IMAD.X R28, RZ, RZ, R28, P1 ;  /* 0x000000ffff1c7224 */ /* 0x000fe200008e061c */
[----:B--2---:R-:W-:-:S05]  /*1220*/  IADD3 R32, P0, PT, R16, R25, RZ ;  /* 0x0000001910207210 */ /* 0x004fca0007f1e0ff */
[----:B------:R-:W-:-:S08]  /*1230*/  IMAD.X R37, R17, 0x1, R37, P0 ;  /* 0x0000000111257824 */ /* 0x000fd000000e0625 */
.L_x_19:
[----:B------:R-:W-:-:S13]  /*1240*/  LOP3.LUT P0, R0, R30, 0x3, RZ, 0xc0, !PT ;  /* 0x000000031e007812 */ /* 0x000fda000780c0ff */
[----:B------:R-:W-:Y:S05]  /*1250*/  @!P0 BRA `(.L_x_0) ;  /* 0x0000000400248947 */ /* 0x000fea0003800000 */
[----:B------:R-:W-:-:S13]  /*1260*/  ISETP.NE.AND P0, PT, R0, 0x1, PT ;  /* 0x000000010000780c */ /* 0x000fda0003f05270 */
        /* <DEDUP_REMOVED lines=17> */
.L_x_30:
[----:B------:R-:W-:Y:S05]  /*1380*/  BSYNC.RECONVERGENT B6 ;  /* 0x0000000000067941 */ /* 0x000fea0003800200 */
.L_x_29:
[----:B------:R-:W0:Y:S02]  /*1390*/  LDCU.64 UR4, c[0x0][0x380] ;  /* 0x00007000ff0477ac */ /* 0x000e240008000a00 */
[C---:B0-----:R-:W-:Y:S01]  /*13a0*/  LEA R16, P0, R19.reuse, UR4, 0x3 ;  /* 0x0000000413107c11 */ /* 0x041fe2000f8018ff */
[----:B------:R-:W0:Y:S03]  /*13b0*/  LDCU UR4, c[0x0][0x390] ;  /* 0x00007200ff0477ac */ /* 0x000e260008000800 */
[----:B------:R-:W-:-:S05]  /*13c0*/  LEA.HI.X R17, R19, UR5, R18, 0x3, P0 ;  /* 0x0000000513117c11 */ /* 0x000fca00080f1c12 */
[----:B------:R-:W2:Y:S01]  /*13d0*/  LDG.E.64 R4, desc[UR36][R16.64] ;  /* 0x0000002410047981 */ /* 0x000ea2000c1e1b00 */
[----:B------:R-:W-:Y:S01]  /*13e0*/  IADD3 R0, P1, PT, R19, 0x1, RZ ;  /* 0x0000000113007810 */ /* 0x000fe20007f3e0ff */
[----:B------:R-:W-:Y:S04]  /*13f0*/  BSSY.RECONVERGENT B6, `(.L_x_31) ;  /* 0x000000f000067945 */ /* 0x000fe80003800200 */
[----:B------:R-:W-:Y:S01]  /*1400*/  IMAD.X R18, RZ, RZ, R18, P1 ;  /* 0x000000ffff127224 */ /* 0x000fe200008e0612 */
[----:B0-----:R-:W-:-:S04]  /*1410*/  ISETP.GE.U32.AND P0, PT, R0, UR4, PT ;  /* 0x0000000400007c0c */ /* 0x001fc8000bf06070 */
        /* <DEDUP_REMOVED lines=12> */
.L_x_32:
[----:B------:R-:W-:Y:S05]  /*14e0*/  BSYNC.RECONVERGENT B6 ;  /* 0x0000000000067941 */ /* 0x000fea0003800200 */
.L_x_31:
[----:B------:R-:W2:Y:S01]  /*14f0*/  LDG.E.64 R16, desc[UR36][R16.64+0x8] ;  /* 0x0000082410107981 */ /* 0x000ea2000c1e1b00 */
[----:B------:R-:W-:-:S05]  /*1500*/  IADD3 R29, P1, PT, R29, 0x2, RZ ;  /* 0x000000021d1d7810 */ /* 0x000fca0007f3e0ff */
[----:B------:R-:W-:Y:S01]  /*1510*/  IMAD.X R28, RZ, RZ, R28, P1 ;  /* 0x000000ffff1c7224 */ /* 0x000fe200008e061c */
[----:B--2---:R-:W-:-:S05]  /*1520*/  IADD3 R32, P0, PT, R16, R32, RZ ;  /* 0x0000002010207210 */ /* 0x004fca0007f1e0ff */
[----:B------:R-:W-:-:S08]  /*1530*/  IMAD.X R37, R17, 0x1, R37, P0 ;  /* 0x0000000111257824 */ /* 0x000fd000000e0625 */
.L_x_28:
[----:B------:R-:W-:-:S04]  /*1540*/  LOP3.LUT R0, R30, 0x1, RZ, 0xc0, !PT ;  /* 0x000000011e007812 */ /* 0x000fc800078ec0ff */
[----:B------:R-:W-:-:S04]  /*1550*/  ISETP.NE.U32.AND P0, PT, R0, 0x1, PT ;  /* 0x000000010000780c */ /* 0x000fc80003f05070 */
[----:B------:R-:W-:-:S13]  /*1560*/  ISETP.NE.U32.AND.EX P0, PT, RZ, RZ, PT, P0 ;  /* 0x000000ffff00720c */ /* 0x000fda0003f05100 */
[----:B------:R-:W-:Y:S05]  /*1570*/  @P0 BRA `(.L_x_0) ;  /* 0x00000000005c0947 */ /* 0x000fea0003800000 */
        /* <DEDUP_REMOVED lines=10> */
[----:B------:R-:W-:Y:S02]  /*1620*/  CS2R R6, SRZ ;  /* 0x0000000000067805 */ /* 0x000fe4000001ff00 */
[----:B------:R1:W2:Y:S01]  /*1630*/  LDC.64 R8, c[0x4][R0] ;  /* 0x0100000000087b82 */ /* 0x0002a20000000a00 */
[----:B0-----:R-:W-:Y:S02]  /*1640*/  IMAD.U32 R4, RZ, RZ, UR4 ;  /* 0x00000004ff047e24 */ /* 0x001fe4000f8e00ff */
[----:B-1----:R-:W-:-:S07]  /*1650*/  IMAD.U32 R5, RZ, RZ, UR5 ;  /* 0x00000005ff057e24 */ /* 0x002fce000f8e00ff */
[----:B------:R-:W-:-:S07]  /*1660*/  LEPC R20, `(.L_x_34) ;  /* 0x000000001014794e */ /* 0x000fce0000000000 */
[----:B--2---:R-:W-:Y:S05]  /*1670*/  CALL.ABS.NOINC R8 ;  /* 0x0000000008007343 */ /* 0x004fea0003c00000 */
.L_x_34:
[----:B------:R-:W-:Y:S05]  /*1680*/  BSYNC.RECONVERGENT B6 ;  /* 0x0000000000067941 */ /* 0x000fea0003800200 */
.L_x_33:
[----:B------:R-:W0:Y:S02]  /*1690*/  LDCU.64 UR4, c[0x0][0x380] ;  /* 0x00007000ff0477ac */ /* 0x000e240008000a00 */
[----:B0-----:R-:W-:-:S04]  /*16a0*/  LEA R4, P0, R29, UR4, 0x3 ;  /* 0x000000041d047c11 */ /* 0x001fc8000f8018ff */
[----:B------:R-:W-:-:S06]  /*16b0*/  LEA.HI.X R5, R29, UR5, R28, 0x3, P0 ;  /* 0x000000051d057c11 */ /* 0x000fcc00080f1c1c */
[----:B------:R-:W2:Y:S02]  /*16c0*/  LDG.E.64 R4, desc[UR36][R4.64] ;  /* 0x0000002404047981 */ /* 0x000ea4000c1e1b00 */
[----:B--2---:R-:W-:-:S05]  /*16d0*/  IADD3 R32, P0, PT, R4, R32, RZ ;  /* 0x0000002004207210 */ /* 0x004fca0007f1e0ff */
[----:B------:R-:W-:-:S08]  /*16e0*/  IMAD.X R37, R5, 0x1, R37, P0 ;  /* 0x0000000105257824 */ /* 0x000fd000000e0625 */
.L_x_0:
[----:B------:R-:W-:Y:S01]  /*16f0*/  ISETP.NE.AND P0, PT, R33, 0x3ff, PT ;  /* 0x000003ff2100780c */ /* 0x000fe20003f05270 */
[----:B------:R-:W-:Y:S01]  /*1700*/  BSSY.RECONVERGENT B6, `(.L_x_35) ;  /* 0x000000d000067945 */ /* 0x000fe20003800200 */
[----:B------:R-:W-:-:S11]  /*1710*/  IMAD.MOV.U32 R36, RZ, RZ, R32 ;  /* 0x000000ffff247224 */ /* 0x000fd600078e0020 */
[----:B------:R-:W-:Y:S05]  /*1720*/  @P0 BRA `(.L_x_36) ;  /* 0x0000000000280947 */ /* 0x000fea0003800000 */
[----:B------:R-:W-:Y:S01]  /*1730*/  MOV R0, 0x0 ;  /* 0x0000000000007802 */ /* 0x000fe20000000f00 */
[----:B------:R0:W-:Y:S01]  /*1740*/  STL.64 [R1], R36 ;  /* 0x0000002401007387 */ /* 0x0001e20000100a00 */
[----:B------:R-:W1:Y:S01]  /*1750*/  LDCU.64 UR4, c[0x4][0x10] ;  /* 0x01000200ff0477ac */ /* 0x000e620008000a00 */
[----:B------:R-:W-:Y:S01]  /*1760*/  IMAD.MOV.U32 R6, RZ, RZ, R22 ;  /* 0x000000ffff067224 */ /* 0x000fe200078e0016 */
[----:B------:R0:W2:Y:S01]  /*1770*/  LDC.64 R8, c[0x4][R0] ;  /* 0x0100000000087b82 */ /* 0x0000a20000000a00 */
[----:B------:R-:W-:Y:S02]  /*1780*/  IMAD.MOV.U32 R7, RZ, RZ, R2 ;  /* 0x000000ffff077224 */ /* 0x000fe400078e0002 */
[----:B-1----:R-:W-:Y:S02]  /*1790*/  IMAD.U32 R4, RZ, RZ, UR4 ;  /* 0x00000004ff047e24 */ /* 0x002fe4000f8e00ff */
[----:B0-----:R-:W-:-:S07]  /*17a0*/  IMAD.U32 R5, RZ, RZ, UR5 ;  /* 0x00000005ff057e24 */ /* 0x001fce000f8e00ff */
[----:B------:R-:W-:-:S07]  /*17b0*/  LEPC R20, `(.L_x_36) ;  /* 0x000000001014794e */ /* 0x000fce0000000000 */
[----:B--2---:R-:W-:Y:S05]  /*17c0*/  CALL.ABS.NOINC R8 ;  /* 0x0000000008007343 */ /* 0x004fea0003c00000 */
.L_x_36:
[----:B------:R-:W-:Y:S05]  /*17d0*/  BSYNC.RECONVERGENT B6 ;  /* 0x0000000000067941 */ /* 0x000fea0003800200 */
.L_x_35:
[----:B------:R-:W0:Y:S02]  /*17e0*/  LDCU.64 UR4, c[0x0][0x388] ;  /* 0x00007100ff0477ac */ /* 0x000e240008000a00 */
[----:B0-----:R-:W-:-:S04]  /*17f0*/  LEA R2, P0, R33, UR4, 0x3 ;  /* 0x0000000421027c11 */ /* 0x001fc8000f8018ff */
[----:B------:R-:W-:-:S05]  /*1800*/  LEA.HI.X R3, R33, UR5, RZ, 0x3, P0 ;  /* 0x0000000521037c11 */ /* 0x000fca00080f1cff */
[----:B------:R-:W-:Y:S01]  /*1810*/  STG.E.64 desc[UR36][R2.64], R36 ;  /* 0x0000002402007986 */ /* 0x000fe2000c101b24 */
[----:B------:R-:W-:Y:S05]  /*1820*/  EXIT ;  /* 0x000000000000794d */ /* 0x000fea0003800000 */
.L_x_37:
[----:B------:R-:W-:-:S00]  /*1830*/  BRA `(.L_x_37) ;  /* 0xfffffffc00fc7947 */ /* 0x000fc0000383ffff */
[----:B------:R-:W-:-:S00]  /*1840*/  NOP ;  /* 0x0000000000007918 */ /* 0x000fc00000000000 */
        /* <DEDUP_REMOVED lines=11> */
.L_x_41:


//--------------------- .text._Z10ReduceRalfPxS_ii --------------------------
	.section	.text._Z10ReduceRalfPxS_ii,"ax",@progbits
	.align	128
        .global         _Z10ReduceRalfPxS_ii
        .type           _Z10ReduceRalfPxS_ii,@function
        .size           _Z10ReduceRalfPxS_ii,(.L_x_42 - _Z10ReduceRalfPxS_ii)
        .other          _Z10ReduceRalfPxS_ii,@"STO_CUDA_ENTRY STV_DEFAULT"
_Z10ReduceRalfPxS_ii:
.text._Z10ReduceRalfPxS_ii:
[----:B------:R-:W-:Y:S01]  /*0000*/  LDC R1, c[0x0][0x37c] ;  /* 0x0000df00ff017b82 */ /* 0x000fe20000000800 */
[----:B------:R-:W0:Y:S01]  /*0010*/  S2R R9, SR_TID.X ;  /* 0x0000000000097919 */ /* 0x000e220000002100 */
[----:B------:R-:W1:Y:S01]  /*0020*/  LDCU UR4, c[0x0][0x360] ;  /* 0x00006c00ff0477ac */ /* 0x000e620008000800 */
[----:B------:R-:W-:Y:S01]  /*0030*/  CS2R R10, SRZ ;  /* 0x00000000000a7805 */ /* 0x000fe2000001ff00 */
[----:B------:R-:W0:Y:S01]  /*0040*/  S2R R0, SR_CTAID.X ;  /* 0x0000000000007919 */ /* 0x000e220000002500 */
[----:B------:R-:W2:Y:S01]  /*0050*/  LDCU.64 UR6, c[0x0][0x390] ;  /* 0x00007200ff0677ac */ /* 0x000ea20008000a00 */
[----:B------:R-:W3:Y:S01]  /*0060*/  LDCU UR5, c[0x0][0x370] ;  /* 0x00006e00ff0577ac */ /* 0x000ee20008000800 */
[----:B-1----:R-:W-:Y:S02]  /*0070*/  IMAD.U32 R6, RZ, RZ, UR4 ;  /* 0x00000004ff067e24 */ /* 0x002fe4000f8e00ff */
[----:B0-----:R-:W-:-:S04]  /*0080*/  IMAD R2, R0, UR4, R9 ;  /* 0x0000000400027c24 */ /* 0x001fc8000f8e0209 */
[----:B--2---:R-:W-:-:S04]  /*0090*/  VIADD R7, R2, UR7 ;  /* 0x0000000702077c36 */ /* 0x004fc80008000000 */
[----:B---3--:R-:W-:Y:S01]  /*00a0*/  IMAD R13, R6, UR5, R7 ;  /* 0x00000005060d7c24 */ /* 0x008fe2000f8e0207 */
[----:B------:R-:W-:-:S04]  /*00b0*/  ISETP.GE.AND P0, PT, R7, UR6, PT ;  /* 0x0000000607007c0c */ /* 0x000fc8000bf06270 */
[----:B------:R-:W-:Y:S01]  /*00c0*/  ISETP.GE.U32.AND P1, PT, R13, UR6, PT ;  /* 0x000000060d007c0c */ /* 0x000fe2000bf26070 */
[----:B------:R-:W0:Y:S08]  /*00d0*/  LDCU.64 UR6, c[0x0][0x358] ;  /* 0x00006b00ff0677ac */ /* 0x000e300008000a00 */
[----:B------:R-:W1:Y:S08]  /*00e0*/  @!P0 LDC.64 R2, c[0x0][0x380] ;  /* 0x0000e000ff028b82 */ /* 0x000e700000000a00 */
[----:B------:R-:W2:Y:S01]  /*00f0*/  @!P1 LDC.64 R4, c[0x0][0x380] ;  /* 0x0000e000ff049b82 */ /* 0x000ea20000000a00 */
[----:B-1----:R-:W-:-:S05]  /*0100*/  @!P0 IMAD.WIDE R2, R7, 0x8, R2 ;  /* 0x0000000807028825 */ /* 0x002fca00078e0202 */
[----:B0-----:R-:W3:Y:S01]  /*0110*/  @!P0 LDG.E.64 R10, desc[UR6][R2.64] ;  /* 0x00000006020a8981 */ /* 0x001ee2000c1e1b00 */
[----:B--2---:R-:W-:-:S06]  /*0120*/  @!P1 IMAD.WIDE.U32 R4, R13, 0x8, R4 ;  /* 0x000000080d049825 */ /* 0x004fcc00078e0004 */
[----:B------:R-:W3:Y:S01]  /*0130*/  @!P1 LDG.E.64 R4, desc[UR6][R4.64] ;  /* 0x0000000604049981 */ /* 0x000ee2000c1e1b00 */
[----:B------:R-:W0:Y:S01]  /*0140*/  S2UR UR5, SR_CgaCtaId ;  /* 0x00000000000579c3 */ /* 0x000e220000008800 */
[----:B------:R-:W-:Y:S01]  /*0150*/  UMOV UR4, 0x400 ;  /* 0x0000040000047882 */ /* 0x000fe20000000000 */
[----:B------:R-:W-:Y:S01]  /*0160*/  ISETP.GE.U32.AND P2, PT, R6, 0x2, PT ;  /* 0x000000020600780c */ /* 0x000fe20003f46070 */
[----:B0-----:R-:W-:-:S06]  /*0170*/  ULEA UR4, UR5, UR4, 0x18 ;  /* 0x0000000405047291 */ /* 0x001fcc000f8ec0ff */
[C---:B------:R-:W-:Y:S02]  /*0180*/  LEA R7, R9.reuse, UR4, 0x3 ;  /* 0x0000000409077c11 */ /* 0x040fe4000f8e18ff */
[----:B------:R-:W-:Y:S02]  /*0190*/  ISETP.NE.AND P0, PT, R9, RZ, PT ;  /* 0x000000ff0900720c */ /* 0x000fe40003f05270 */
[----:B---3--:R-:W-:-:S05]  /*01a0*/  @!P1 IADD3 R10, P3, PT, R4, R10, RZ ;  /* 0x0000000a040a9210 */ /* 0x008fca0007f7e0ff */
[----:B------:R-:W-:Y:S02]  /*01b0*/  @!P1 IMAD.X R11, R5, 0x1, R11, P3 ;  /* 0x00000001050b9824 */ /* 0x000fe400018e060b */
[----:B------:R-:W-:-:S03]  /*01c0*/  IMAD.MOV.U32 R2, RZ, RZ, R10 ;  /* 0x000000ffff027224 */ /* 0x000fc600078e000a */
[----:B------:R-:W-:-:S05]  /*01d0*/  MOV R3, R11 ;  /* 0x0000000b00037202 */ /* 0x000fca0000000f00 */
[----:B------:R0:W-:Y:S01]  /*01e0*/  STS.64 [R7], R2 ;  /* 0x0000000207007388 */ /* 0x0001e20000000a00 */
[----:B------:R-:W-:Y:S05]  /*01f0*/  @!P2 BRA `(.L_x_38) ;  /* 0x000000000030a947 */ /* 0x000fea0003800000 */
.L_x_39:
[----:B------:R-:W-:Y:S01]  /*0200*/  BAR.SYNC.DEFER_BLOCKING 0x0 ;  /* 0x0000000000007b1d */ /* 0x000fe20000010000 */
[----:B------:R-:W-:-:S04]  /*0210*/  SHF.R.U32.HI R8, RZ, 0x1, R6 ;  /* 0x00000001ff087819 */ /* 0x000fc80000011606 */
[----:B------:R-:W-:-:S13]  /*0220*/  ISETP.GE.U32.AND P1, PT, R9, R8, PT ;  /* 0x000000080900720c */ /* 0x000fda0003f26070 */
[----:B------:R-:W-:Y:S01]  /*0230*/  @!P1 IMAD R4, R8, 0x8, R7 ;  /* 0x0000000808049824 */ /* 0x000fe200078e0207 */
[----:B0-----:R-:W-:Y:S05]  /*0240*/  @!P1 LDS.64 R2, [R7] ;  /* 0x0000000007029984 */ /* 0x001fea0000000a00 */
[----:B------:R-:W0:Y:S02]  /*0250*/  @!P1 LDS.64 R4, [R4] ;  /* 0x0000000004049984 */ /* 0x000e240000000a00 */
[----:B0-----:R-:W-:-:S05]  /*0260*/  @!P1 IADD3 R2, P2, PT, R2, R4, RZ ;  /* 0x0000000402029210 */ /* 0x001fca0007f5e0ff */
[----:B------:R-:W-:-:S05]  /*0270*/  @!P1 IMAD.X R3, R3, 0x1, R5, P2 ;  /* 0x0000000103039824 */ /* 0x000fca00010e0605 */
[----:B------:R1:W-:Y:S01]  /*0280*/  @!P1 STS.64 [R7], R2 ;  /* 0x0000000207009388 */ /* 0x0003e20000000a00 */
[----:B------:R-:W-:Y:S02]  /*0290*/  ISETP.GT.U32.AND P1, PT, R6, 0x3, PT ;  /* 0x000000030600780c */ /* 0x000fe40003f24070 */
[----:B------:R-:W-:-:S11]  /*02a0*/  MOV R6, R8 ;  /* 0x0000000800067202 */ /* 0x000fd60000000f00 */
[----:B-1----:R-:W-:Y:S05]  /*02b0*/  @P1 BRA `(.L_x_39) ;  /* 0xfffffffc00d01947 */ /* 0x002fea000383ffff */
.L_x_38:
[----:B------:R-:W-:Y:S05]  /*02c0*/  @P0 EXIT ;  /* 0x000000000000094d */ /* 0x000fea0003800000 */
[----:B------:R-:W1:Y:S01]  /*02d0*/  S2UR UR5, SR_CgaCtaId ;  /* 0x00000000000579c3 */ /* 0x000e620000008800 */
[----:B------:R-:W-:-:S07]  /*02e0*/  UMOV UR4, 0x400 ;  /* 0x0000040000047882 */ /* 0x000fce0000000000 */
[----:B------:R-:W2:Y:S01]  /*02f0*/  LDC.64 R4, c[0x0][0x388] ;  /* 0x0000e200ff047b82 */ /* 0x000ea20000000a00 */
[----:B-1----:R-:W-:Y:S01]  /*0300*/  ULEA UR4, UR5, UR4, 0x18 ;  /* 0x0000000405047291 */ /* 0x002fe2000f8ec0ff */
[----:B--2---:R-:W-:-:S08]  /*0310*/  IMAD.WIDE.U32 R4, R0, 0x8, R4 ;  /* 0x0000000800047825 */ /* 0x004fd000078e0004 */
[----:B0-----:R-:W0:Y:S04]  /*0320*/  LDS.64 R2, [UR4] ;  /* 0x00000004ff027984 */ /* 0x001e280008000a00 */
[----:B0-----:R-:W-:Y:S01]  /*0330*/  STG.E.64 desc[UR6][R4.64], R2 ;  /* 0x0000000204007986 */ /* 0x001fe2000c101b06 */
[----:B------:R-:W-:Y:S05]  /*0340*/  EXIT ;  /* 0x000000000000794d */ /* 0x000fea0003800000 */
.L_x_40:
        /* <DEDUP_REMOVED lines=11> */
.L_x_42:


//--------------------- .nv.global.init           --------------------------
	.section	.nv.global.init,"aw",@progbits
.nv.global.init:
	.type		$str,@object
	.size		$str,($str$1 - $str)
$str:
        /*0000*/ 	.byte	0x70, 0x72, 0x65, 0x74, 0x74, 0x79, 0x20, 0x62, 0x61, 0x64, 0x00
	.type		$str$1,@object
	.size		$str$1,(.L_1 - $str$1)
$str$1:
        /*000b*/ 	.byte	0x31, 0x30, 0x32, 0x33, 0x20, 0x72, 0x65, 0x73, 0x75, 0x6c, 0x74, 0x20, 0x3d, 0x20, 0x25, 0x66
        /*001b*/ 	.byte	0x00
.L_1:


//--------------------- .nv.shared.reserved.0     --------------------------
	.section	.nv.shared.reserved.0,"aw",@nobits
	.weak		__nv_reservedSMEM_offset_0_alias
	.size		__nv_reservedSMEM_offset_0_alias, 0, 64
	.other		__nv_reservedSMEM_offset_0_alias,@"STO_CUDA_RESERVED_SHARED STV_DEFAULT"
__nv_reservedSMEM_offset_0_alias:
	.zero		0
	.zero		64


//--------------------- .nv.shared._Z10ReduceRalfPxS_ii --------------------------
	.section	.nv.shared._Z10ReduceRalfPxS_ii,"aw",@nobits
	.sectionflags	@""
	.align	8
.nv.shared._Z10ReduceRalfPxS_ii:
	.zero		9216


//--------------------- .nv.constant0._Z8MyReducePxS_ii --------------------------
	.section	.nv.constant0._Z8MyReducePxS_ii,"a",@progbits
	.sectionflags	@""
	.align	4
.nv.constant0._Z8MyReducePxS_ii:
	.zero		920


//--------------------- .nv.constant0._Z10ReduceRalfPxS_ii --------------------------
	.section	.nv.constant0._Z10ReduceRalfPxS_ii,"a",@progbits
	.sectionflags	@""
	.align	4
.nv.constant0._Z10ReduceRalfPxS_ii:
	.zero		920


//--------------------- SYMBOLS --------------------------

	.type		.nv.reservedSmem.offset0,@object
	.size		.nv.reservedSmem.offset0,0x4
	.type		.nv.reservedSmem.cap,@object
	.size		.nv.reservedSmem.cap,0x4
	.type		vprintf,@function
